	.headerflags	@"EF_CUDA_TEXMODE_UNIFIED EF_CUDA_64BIT_ADDRESS EF_CUDA_ACCELERATORS EF_CUDA_SM90 EF_CUDA_VIRTUAL_SM(EF_CUDA_SM90)"
	.elftype	@"ET_EXEC"


//--------------------- .nv.info                  --------------------------
	.section	.nv.info,"",@"SHT_CUDA_INFO"
	.align	4


	//----- nvinfo : EIATTR_REGCOUNT
	.align		4
        /*0000*/ 	.byte	0x04, 0x2f
        /*0002*/ 	.short	(.L_3 - .L_2)
	.align		4
.L_2:
        /*0004*/ 	.word	index@(triton_poi_fused__native_batch_norm_legit_no_training_mul_sigmoid_34)
        /*0008*/ 	.word	0x00000013


	//----- nvinfo : EIATTR_MIN_STACK_SIZE
	.align		4
.L_3:
        /*000c*/ 	.byte	0x04, 0x12
        /*000e*/ 	.short	(.L_5 - .L_4)
	.align		4
.L_4:
        /*0010*/ 	.word	index@(triton_poi_fused__native_batch_norm_legit_no_training_mul_sigmoid_34)
        /*0014*/ 	.word	0x00000000


	//----- nvinfo : EIATTR_FRAME_SIZE
	.align		4
.L_5:
        /*0018*/ 	.byte	0x04, 0x11
        /*001a*/ 	.short	(.L_7 - .L_6)
	.align		4
.L_6:
        /*001c*/ 	.word	index@(triton_poi_fused__native_batch_norm_legit_no_training_mul_sigmoid_34)
        /*0020*/ 	.word	0x00000000


	//----- nvinfo : EIATTR_MIN_STACK_SIZE
	.align		4
.L_7:
        /*0024*/ 	.byte	0x04, 0x12
        /*0026*/ 	.short	(.L_9 - .L_8)
	.align		4
.L_8:
        /*0028*/ 	.word	index@(triton_poi_fused__native_batch_norm_legit_no_training_mul_sigmoid_34)
        /*002c*/ 	.word	0x00000000
.L_9:


//--------------------- .nv.info.triton_poi_fused__native_batch_norm_legit_no_training_mul_sigmoid_34 --------------------------
	.section	.nv.info.triton_poi_fused__native_batch_norm_legit_no_training_mul_sigmoid_34,"",@"SHT_CUDA_INFO"
	.sectionflags	@""
	.align	4


	//----- nvinfo : EIATTR_CUDA_API_VERSION
	.align		4
        /*0000*/ 	.byte	0x04, 0x37
        /*0002*/ 	.short	(.L_11 - .L_10)
.L_10:
        /*0004*/ 	.word	0x0000007c


	//----- nvinfo : EIATTR_KPARAM_INFO
	.align		4
.L_11:
        /*0008*/ 	.byte	0x04, 0x17
        /*000a*/ 	.short	(.L_13 - .L_12)
.L_12:
        /*000c*/ 	.word	0x00000000
        /*0010*/ 	.short	0x0006
        /*0012*/ 	.short	0x0030
        /*0014*/ 	.byte	0x00, 0xf0, 0x11, 0x00


	//----- nvinfo : EIATTR_KPARAM_INFO
	.align		4
.L_13:
        /*0018*/ 	.byte	0x04, 0x17
        /*001a*/ 	.short	(.L_15 - .L_14)
.L_14:
        /*001c*/ 	.word	0x00000000
        /*0020*/ 	.short	0x0005
        /*0022*/ 	.short	0x0028
        /*0024*/ 	.byte	0x00, 0xf4, 0x21, 0x00


	//----- nvinfo : EIATTR_KPARAM_INFO
	.align		4
.L_15:
        /*0028*/ 	.byte	0x04, 0x17
        /*002a*/ 	.short	(.L_17 - .L_16)
.L_16:
        /*002c*/ 	.word	0x00000000
        /*0030*/ 	.short	0x0004
        /*0032*/ 	.short	0x0020
        /*0034*/ 	.byte	0x00, 0xf4, 0x21, 0x00


	//----- nvinfo : EIATTR_KPARAM_INFO
	.align		4
.L_17:
        /*0038*/ 	.byte	0x04, 0x17
        /*003a*/ 	.short	(.L_19 - .L_18)
.L_18:
        /*003c*/ 	.word	0x00000000
        /*0040*/ 	.short	0x0003
        /*0042*/ 	.short	0x0018
        /*0044*/ 	.byte	0x00, 0xf4, 0x21, 0x00


	//----- nvinfo : EIATTR_KPARAM_INFO
	.align		4
.L_19:
        /*0048*/ 	.byte	0x04, 0x17
        /*004a*/ 	.short	(.L_21 - .L_20)
.L_20:
        /*004c*/ 	.word	0x00000000
        /*0050*/ 	.short	0x0002
        /*0052*/ 	.short	0x0010
        /*0054*/ 	.byte	0x00, 0xf4, 0x21, 0x00


	//----- nvinfo : EIATTR_KPARAM_INFO
	.align		4
.L_21:
        /*0058*/ 	.byte	0x04, 0x17
        /*005a*/ 	.short	(.L_23 - .L_22)
.L_22:
        /*005c*/ 	.word	0x00000000
        /*0060*/ 	.short	0x0001
        /*0062*/ 	.short	0x0008
        /*0064*/ 	.byte	0x00, 0xf4, 0x21, 0x00


	//----- nvinfo : EIATTR_KPARAM_INFO
	.align		4
.L_23:
        /*0068*/ 	.byte	0x04, 0x17
        /*006a*/ 	.short	(.L_25 - .L_24)
.L_24:
        /*006c*/ 	.word	0x00000000
        /*0070*/ 	.short	0x0000
        /*0072*/ 	.short	0x0000
        /*0074*/ 	.byte	0x00, 0xf4, 0x21, 0x00


	//----- nvinfo : EIATTR_SPARSE_MMA_MASK
	.align		4
.L_25:
        /*0078*/ 	.byte	0x03, 0x50
        /*007a*/ 	.short	0x0000


	//----- nvinfo : EIATTR_MAXREG_COUNT
	.align		4
        /*007c*/ 	.byte	0x03, 0x1b
        /*007e*/ 	.short	0x00ff


	//----- nvinfo : EIATTR_EXIT_INSTR_OFFSETS
	.align		4
        /*0080*/ 	.byte	0x04, 0x1c
        /*0082*/ 	.short	(.L_27 - .L_26)


	//   ....[0]....
.L_26:
        /*0084*/ 	.word	0x000003b0


	//   ....[1]....
        /*0088*/ 	.word	0x000003d0


	//----- nvinfo : EIATTR_REQNTID
	.align		4
.L_27:
        /*008c*/ 	.byte	0x04, 0x10
        /*008e*/ 	.short	(.L_29 - .L_28)
.L_28:
        /*0090*/ 	.word	0x00000080
        /*0094*/ 	.word	0x00000001
        /*0098*/ 	.word	0x00000001


	//----- nvinfo : EIATTR_CBANK_PARAM_SIZE
	.align		4
.L_29:
        /*009c*/ 	.byte	0x03, 0x19
        /*009e*/ 	.short	0x0034


	//----- nvinfo : EIATTR_PARAM_CBANK
	.align		4
        /*00a0*/ 	.byte	0x04, 0x0a
        /*00a2*/ 	.short	(.L_31 - .L_30)
	.align		4
.L_30:
        /*00a4*/ 	.word	index@(.nv.constant0.triton_poi_fused__native_batch_norm_legit_no_training_mul_sigmoid_34)
        /*00a8*/ 	.short	0x0210
        /*00aa*/ 	.short	0x0034


	//----- nvinfo : EIATTR_SW_WAR
	.align		4
.L_31:
        /*00ac*/ 	.byte	0x04, 0x36
        /*00ae*/ 	.short	(.L_33 - .L_32)
.L_32:
        /*00b0*/ 	.word	0x00000008
.L_33:


//--------------------- .nv.callgraph             --------------------------
	.section	.nv.callgraph,"",@"SHT_CUDA_CALLGRAPH"
	.align	4
	.sectionentsize	8
	.align		4
        /*0000*/ 	.word	0x00000000
	.align		4
        /*0004*/ 	.word	0xffffffff
	.align		4
        /*0008*/ 	.word	0x00000000
	.align		4
        /*000c*/ 	.word	0xfffffffe
	.align		4
        /*0010*/ 	.word	0x00000000
	.align		4
        /*0014*/ 	.word	0xfffffffd
	.align		4
        /*0018*/ 	.word	0x00000000
	.align		4
        /*001c*/ 	.word	0xfffffffc


//--------------------- .nv.constant4             --------------------------
	.section	.nv.constant4,"a",@progbits
	.align	8
	.align		8
.nv.constant4:
        /*0000*/ 	.dword	_$_str
	.align		8
        /*0008*/ 	.dword	_$_str_$_2


//--------------------- .text.triton_poi_fused__native_batch_norm_legit_no_training_mul_sigmoid_34 --------------------------
	.section	.text.triton_poi_fused__native_batch_norm_legit_no_training_mul_sigmoid_34,"ax",@progbits
	.align	128
        .global         triton_poi_fused__native_batch_norm_legit_no_training_mul_sigmoid_34
        .type           triton_poi_fused__native_batch_norm_legit_no_training_mul_sigmoid_34,@function
        .size           triton_poi_fused__native_batch_norm_legit_no_training_mul_sigmoid_34,(.L_x_1 - triton_poi_fused__native_batch_norm_legit_no_training_mul_sigmoid_34)
        .other          triton_poi_fused__native_batch_norm_legit_no_training_mul_sigmoid_34,@"STO_CUDA_ENTRY STV_DEFAULT"
triton_poi_fused__native_batch_norm_legit_no_training_mul_sigmoid_34:
.text.triton_poi_fused__native_batch_norm_legit_no_training_mul_sigmoid_34:
[----:B------:R-:W0:Y:S01]  /*0000*/  LDC R1, c[0x0][0x28] ;  /* 0x00000a00ff017b82 */ /* 0x000e220000000800 */
[----:B------:R-:W1:Y:S07]  /*0010*/  S2R R0, SR_TID.X ;  /* 0x0000000000007919 */ /* 0x000e6e0000002100 */
[----:B------:R-:W2:Y:S01]  /*0020*/  LDC.64 R6, c[0x0][0x228] ;  /* 0x00008a00ff067b82 */ /* 0x000ea20000000a00 */
[----:B------:R-:W-:Y:S01]  /*0030*/  CS2R R14, SRZ ;  /* 0x00000000000e7805 */ /* 0x000fe2000001ff00 */
[----:B------:R-:W-:Y:S01]  /*0040*/  ULDC.64 UR4, c[0x0][0x208] ;  /* 0x0000820000047ab9 */ /* 0x000fe20000000a00 */
[----:B------:R-:W3:Y:S05]  /*0050*/  S2R R3, SR_CTAID.X ;  /* 0x0000000000037919 */ /* 0x000eea0000002500 */
[----:B------:R-:W4:Y:S08]  /*0060*/  LDC.64 R4, c[0x0][0x220] ;  /* 0x00008800ff047b82 */ /* 0x000f300000000a00 */
[----:B------:R-:W5:Y:S08]  /*0070*/  LDC.64 R8, c[0x0][0x230] ;  /* 0x00008c00ff087b82 */ /* 0x000f700000000a00 */
[----:B------:R-:W5:Y:S01]  /*0080*/  LDC.64 R10, c[0x0][0x238] ;  /* 0x00008e00ff0a7b82 */ /* 0x000f620000000a00 */
[----:B-1----:R-:W-:-:S02]  /*0090*/  LOP3.LUT R0, R0, 0x7f, RZ, 0xc0, !PT ;  /* 0x0000007f00007812 */ /* 0x002fc400078ec0ff */
[----:B---3--:R-:W-:Y:S02]  /*00a0*/  SHF.R.S32.HI R2, RZ, 0x18, R3 ;  /* 0x00000018ff027819 */ /* 0x008fe40000011403 */
[----:B------:R-:W-:Y:S02]  /*00b0*/  LEA R0, R3, R0, 0x7 ;  /* 0x0000000003007211 */ /* 0x000fe400078e38ff */
[----:B------:R-:W-:Y:S02]  /*00c0*/  SGXT R3, R2, 0x1 ;  /* 0x000000010203781a */ /* 0x000fe40000000200 */
[----:B------:R-:W-:Y:S02]  /*00d0*/  ISETP.GE.AND P0, PT, R0, 0x800, PT ;  /* 0x000008000000780c */ /* 0x000fe40003f06270 */
[----:B------:R-:W-:-:S04]  /*00e0*/  LEA.HI R3, R3, R0, RZ, 0x7 ;  /* 0x0000000003037211 */ /* 0x000fc800078f38ff */
[----:B------:R-:W-:-:S04]  /*00f0*/  LOP3.LUT R3, R3, 0xffffff80, RZ, 0xc0, !PT ;  /* 0xffffff8003037812 */ /* 0x000fc800078ec0ff */
[----:B------:R-:W-:Y:S02]  /*0100*/  IADD3 R13, R0, -R3, RZ ;  /* 0x80000003000d7210 */ /* 0x000fe40007ffe0ff */
[----:B------:R-:W1:Y:S03]  /*0110*/  LDC.64 R2, c[0x0][0x218] ;  /* 0x00008600ff027b82 */ /* 0x000e660000000a00 */
[----:B--2---:R-:W-:-:S05]  /*0120*/  IMAD.WIDE R6, R13, 0x4, R6 ;  /* 0x000000040d067825 */ /* 0x004fca00078e0206 */
[----:B------:R5:W2:Y:S01]  /*0130*/  @!P0 LDG.E.EL R14, desc[UR4][R6.64] ;  /* 0x00000004060e8981 */ /* 0x000aa2000c2e1900 */
[----:B------:R-:W-:Y:S01]  /*0140*/  HFMA2.MMA R12, -RZ, RZ, 0, 0 ;  /* 0x00000000ff0c7435 */ /* 0x000fe200000001ff */
[----:B----4-:R-:W-:-:S05]  /*0150*/  IMAD.WIDE R4, R13, 0x4, R4 ;  /* 0x000000040d047825 */ /* 0x010fca00078e0204 */
[----:B------:R-:W3:Y:S01]  /*0160*/  @!P0 LDG.E.EL R15, desc[UR4][R4.64] ;  /* 0x00000004040f8981 */ /* 0x000ee2000c2e1900 */
[----:B-----5:R-:W-:-:S04]  /*0170*/  IMAD.WIDE R6, R13, 0x4, R8 ;  /* 0x000000040d067825 */ /* 0x020fc800078e0208 */
[----:B-1----:R-:W-:-:S04]  /*0180*/  IMAD.WIDE R2, R0, 0x4, R2 ;  /* 0x0000000400027825 */ /* 0x002fc800078e0202 */
[----:B0-----:R-:W-:Y:S01]  /*0190*/  IMAD.WIDE R8, R13, 0x4, R10 ;  /* 0x000000040d087825 */ /* 0x001fe200078e020a */
[----:B------:R0:W3:Y:S01]  /*01a0*/  @!P0 LDG.E R12, desc[UR4][R2.64] ;  /* 0x00000004020c8981 */ /* 0x0000e2000c1e1900 */
[----:B------:R-:W-:-:S06]  /*01b0*/  CS2R R10, SRZ ;  /* 0x00000000000a7805 */ /* 0x000fcc000001ff00 */
[----:B------:R-:W4:Y:S04]  /*01c0*/  @!P0 LDG.E.EL R10, desc[UR4][R6.64] ;  /* 0x00000004060a8981 */ /* 0x000f28000c2e1900 */
[----:B------:R-:W4:Y:S01]  /*01d0*/  @!P0 LDG.E.EL R11, desc[UR4][R8.64] ;  /* 0x00000004080b8981 */ /* 0x000f22000c2e1900 */
[----:B------:R-:W-:Y:S01]  /*01e0*/  MOV R16, 0x3e800000 ;  /* 0x3e80000000107802 */ /* 0x000fe20000000f00 */
[----:B--2---:R-:W-:-:S04]  /*01f0*/  FADD R14, R14, 0.0010000000474974513054 ;  /* 0x3a83126f0e0e7421 */ /* 0x004fc80000000000 */
[----:B------:R-:W1:Y:S02]  /*0200*/  MUFU.SQRT R13, R14 ;  /* 0x0000000e000d7308 */ /* 0x000e640000002000 */
[C---:B-1----:R-:W-:Y:S02]  /*0210*/  FSETP.GT.AND P1, PT, R13.reuse, 8.50705917302346158658e+37, PT ;  /* 0x7e8000000d00780b */ /* 0x042fe40003f24000 */
[----:B------:R-:W-:-:S11]  /*0220*/  FSETP.GEU.AND P2, PT, R13, 1.175494350822287508e-38, PT ;  /* 0x008000000d00780b */ /* 0x000fd60003f4e000 */
[----:B------:R-:W-:-:S04]  /*0230*/  @P1 FMUL R13, R13, 0.25 ;  /* 0x3e8000000d0d1820 */ /* 0x000fc80000400000 */
[----:B------:R-:W-:-:S06]  /*0240*/  @!P2 FMUL R13, R13, 16777216 ;  /* 0x4b8000000d0da820 */ /* 0x000fcc0000400000 */
[----:B------:R-:W1:Y:S01]  /*0250*/  MUFU.RCP R13, R13 ;  /* 0x0000000d000d7308 */ /* 0x000e620000001000 */
[----:B0-----:R-:W-:Y:S01]  /*0260*/  FSEL R2, R16, 1, P1 ;  /* 0x3f80000010027808 */ /* 0x001fe20000800000 */
[----:B---3--:R-:W-:-:S04]  /*0270*/  FADD R12, -R15, R12 ;  /* 0x0000000c0f0c7221 */ /* 0x008fc80000000100 */
[----:B------:R-:W-:-:S04]  /*0280*/  @!P2 FMUL R2, R2, 16777216 ;  /* 0x4b8000000202a820 */ /* 0x000fc80000400000 */
[----:B-1----:R-:W-:-:S04]  /*0290*/  FMUL R3, R13, R2 ;  /* 0x000000020d037220 */ /* 0x002fc80000400000 */
[----:B------:R-:W-:-:S04]  /*02a0*/  FMUL R12, R12, R3 ;  /* 0x000000030c0c7220 */ /* 0x000fc80000400000 */
[----:B----4-:R-:W-:-:S04]  /*02b0*/  FFMA R10, R12, R10, R11 ;  /* 0x0000000a0c0a7223 */ /* 0x010fc8000000000b */
[----:B------:R-:W-:-:S04]  /*02c0*/  FADD R2, RZ, -R10 ;  /* 0x8000000aff027221 */ /* 0x000fc80000000000 */
[----:B------:R-:W-:-:S05]  /*02d0*/  FMUL R4, R2, 1.4426950216293334961 ;  /* 0x3fb8aa3b02047820 */ /* 0x000fca0000400000 */
[----:B------:R-:W-:-:S13]  /*02e0*/  FSETP.GEU.AND P1, PT, R4, -126, PT ;  /* 0xc2fc00000400780b */ /* 0x000fda0003f2e000 */
[----:B------:R-:W-:-:S04]  /*02f0*/  @!P1 FMUL R4, R4, 0.5 ;  /* 0x3f00000004049820 */ /* 0x000fc80000400000 */
[----:B------:R-:W0:Y:S02]  /*0300*/  MUFU.EX2 R2, R4 ;  /* 0x0000000400027308 */ /* 0x000e240000000800 */
[----:B0-----:R-:W-:-:S04]  /*0310*/  @!P1 FMUL R2, R2, R2 ;  /* 0x0000000202029220 */ /* 0x001fc80000400000 */
[----:B------:R-:W-:Y:S02]  /*0320*/  FADD R5, R2, 1 ;  /* 0x3f80000002057421 */ /* 0x000fe40000000000 */
[----:B------:R-:W0:Y:S03]  /*0330*/  LDC.64 R2, c[0x0][0x210] ;  /* 0x00008400ff027b82 */ /* 0x000e260000000a00 */
[----:B------:R-:W-:-:S13]  /*0340*/  FSETP.GT.AND P1, PT, R5, 8.50705917302346158658e+37, PT ;  /* 0x7e8000000500780b */ /* 0x000fda0003f24000 */
[----:B------:R-:W-:-:S06]  /*0350*/  @P1 FMUL R5, R5, 0.25 ;  /* 0x3e80000005051820 */ /* 0x000fcc0000400000 */
[----:B------:R-:W1:Y:S01]  /*0360*/  MUFU.RCP R5, R5 ;  /* 0x0000000500057308 */ /* 0x000e620000001000 */
[----:B------:R-:W-:Y:S01]  /*0370*/  FSEL R6, R16, 1, P1 ;  /* 0x3f80000010067808 */ /* 0x000fe20000800000 */
[----:B0-----:R-:W-:-:S04]  /*0380*/  IMAD.WIDE R2, R0, 0x4, R2 ;  /* 0x0000000400027825 */ /* 0x001fc800078e0202 */
[----:B-1----:R-:W-:-:S04]  /*0390*/  FMUL R7, R5, R6 ;  /* 0x0000000605077220 */ /* 0x002fc80000400000 */
[----:B------:R-:W-:Y:S01]  /*03a0*/  FMUL R7, R10, R7 ;  /* 0x000000070a077220 */ /* 0x000fe20000400000 */
[----:B------:R-:W-:Y:S06]  /*03b0*/  @P0 EXIT ;  /* 0x000000000000094d */ /* 0x000fec0003800000 */
[----:B------:R-:W-:Y:S01]  /*03c0*/  STG.E desc[UR4][R2.64], R7 ;  /* 0x0000000702007986 */ /* 0x000fe2000c101904 */
[----:B------:R-:W-:Y:S05]  /*03d0*/  EXIT ;  /* 0x000000000000794d */ /* 0x000fea0003800000 */
.L_x_0:
[----:B------:R-:W-:-:S00]  /*03e0*/  BRA `(.L_x_0) ;  /* 0xfffffffc00fc7947 */ /* 0x000fc0000383ffff */
[----:B------:R-:W-:-:S00]  /*03f0*/  NOP ;  /* 0x0000000000007918 */ /* 0x000fc00000000000 */
        /* <DEDUP_REMOVED lines=8> */
.L_x_1:


//--------------------- .nv.global.init           --------------------------
	.section	.nv.global.init,"aw",@progbits
.nv.global.init:
	.type		_$_str,@object
	.size		_$_str,(_$_str_$_2 - _$_str)
_$_str:
        /*0000*/ 	.byte	0x5f, 0x5f, 0x43, 0x55, 0x44, 0x41, 0x5f, 0x46, 0x54, 0x5a, 0x00
	.type		_$_str_$_2,@object
	.size		_$_str_$_2,(.L_1 - _$_str_$_2)
_$_str_$_2:
        /*000b*/ 	.byte	0x5f, 0x5f, 0x43, 0x55, 0x44, 0x41, 0x5f, 0x50, 0x52, 0x45, 0x43, 0x5f, 0x53, 0x51, 0x52, 0x54
        /*001b*/ 	.byte	0x00
.L_1:


//--------------------- .nv.constant0.triton_poi_fused__native_batch_norm_legit_no_training_mul_sigmoid_34 --------------------------
	.section	.nv.constant0.triton_poi_fused__native_batch_norm_legit_no_training_mul_sigmoid_34,"a",@progbits
	.sectionflags	@""
	.align	4
.nv.constant0.triton_poi_fused__native_batch_norm_legit_no_training_mul_sigmoid_34:
	.zero		580
